	.headerflags	@"EF_CUDA_TEXMODE_UNIFIED EF_CUDA_64BIT_ADDRESS EF_CUDA_ACCELERATORS EF_CUDA_SM90 EF_CUDA_VIRTUAL_SM(EF_CUDA_SM90)"
	.elftype	@"ET_EXEC"


//--------------------- .nv.info                  --------------------------
	.section	.nv.info,"",@"SHT_CUDA_INFO"
	.align	4


	//----- nvinfo : EIATTR_REGCOUNT
	.align		4
        /*0000*/ 	.byte	0x04, 0x2f
        /*0002*/ 	.short	(.L_3 - .L_2)
	.align		4
.L_2:
        /*0004*/ 	.word	index@(triton_poi_fused__native_batch_norm_legit_no_training_relu_18)
        /*0008*/ 	.word	0x00000016


	//----- nvinfo : EIATTR_MIN_STACK_SIZE
	.align		4
.L_3:
        /*000c*/ 	.byte	0x04, 0x12
        /*000e*/ 	.short	(.L_5 - .L_4)
	.align		4
.L_4:
        /*0010*/ 	.word	index@(triton_poi_fused__native_batch_norm_legit_no_training_relu_18)
        /*0014*/ 	.word	0x00000000


	//----- nvinfo : EIATTR_FRAME_SIZE
	.align		4
.L_5:
        /*0018*/ 	.byte	0x04, 0x11
        /*001a*/ 	.short	(.L_7 - .L_6)
	.align		4
.L_6:
        /*001c*/ 	.word	index@(triton_poi_fused__native_batch_norm_legit_no_training_relu_18)
        /*0020*/ 	.word	0x00000000


	//----- nvinfo : EIATTR_MIN_STACK_SIZE
	.align		4
.L_7:
        /*0024*/ 	.byte	0x04, 0x12
        /*0026*/ 	.short	(.L_9 - .L_8)
	.align		4
.L_8:
        /*0028*/ 	.word	index@(triton_poi_fused__native_batch_norm_legit_no_training_relu_18)
        /*002c*/ 	.word	0x00000000
.L_9:


//--------------------- .nv.info.triton_poi_fused__native_batch_norm_legit_no_training_relu_18 --------------------------
	.section	.nv.info.triton_poi_fused__native_batch_norm_legit_no_training_relu_18,"",@"SHT_CUDA_INFO"
	.sectionflags	@""
	.align	4


	//----- nvinfo : EIATTR_CUDA_API_VERSION
	.align		4
        /*0000*/ 	.byte	0x04, 0x37
        /*0002*/ 	.short	(.L_11 - .L_10)
.L_10:
        /*0004*/ 	.word	0x0000007c


	//----- nvinfo : EIATTR_KPARAM_INFO
	.align		4
.L_11:
        /*0008*/ 	.byte	0x04, 0x17
        /*000a*/ 	.short	(.L_13 - .L_12)
.L_12:
        /*000c*/ 	.word	0x00000000
        /*0010*/ 	.short	0x0006
        /*0012*/ 	.short	0x0030
        /*0014*/ 	.byte	0x00, 0xf0, 0x11, 0x00


	//----- nvinfo : EIATTR_KPARAM_INFO
	.align		4
.L_13:
        /*0018*/ 	.byte	0x04, 0x17
        /*001a*/ 	.short	(.L_15 - .L_14)
.L_14:
        /*001c*/ 	.word	0x00000000
        /*0020*/ 	.short	0x0005
        /*0022*/ 	.short	0x0028
        /*0024*/ 	.byte	0x00, 0xf4, 0x21, 0x00


	//----- nvinfo : EIATTR_KPARAM_INFO
	.align		4
.L_15:
        /*0028*/ 	.byte	0x04, 0x17
        /*002a*/ 	.short	(.L_17 - .L_16)
.L_16:
        /*002c*/ 	.word	0x00000000
        /*0030*/ 	.short	0x0004
        /*0032*/ 	.short	0x0020
        /*0034*/ 	.byte	0x00, 0xf4, 0x21, 0x00


	//----- nvinfo : EIATTR_KPARAM_INFO
	.align		4
.L_17:
        /*0038*/ 	.byte	0x04, 0x17
        /*003a*/ 	.short	(.L_19 - .L_18)
.L_18:
        /*003c*/ 	.word	0x00000000
        /*0040*/ 	.short	0x0003
        /*0042*/ 	.short	0x0018
        /*0044*/ 	.byte	0x00, 0xf4, 0x21, 0x00


	//----- nvinfo : EIATTR_KPARAM_INFO
	.align		4
.L_19:
        /*0048*/ 	.byte	0x04, 0x17
        /*004a*/ 	.short	(.L_21 - .L_20)
.L_20:
        /*004c*/ 	.word	0x00000000
        /*0050*/ 	.short	0x0002
        /*0052*/ 	.short	0x0010
        /*0054*/ 	.byte	0x00, 0xf4, 0x21, 0x00


	//----- nvinfo : EIATTR_KPARAM_INFO
	.align		4
.L_21:
        /*0058*/ 	.byte	0x04, 0x17
        /*005a*/ 	.short	(.L_23 - .L_22)
.L_22:
        /*005c*/ 	.word	0x00000000
        /*0060*/ 	.short	0x0001
        /*0062*/ 	.short	0x0008
        /*0064*/ 	.byte	0x00, 0xf4, 0x21, 0x00


	//----- nvinfo : EIATTR_KPARAM_INFO
	.align		4
.L_23:
        /*0068*/ 	.byte	0x04, 0x17
        /*006a*/ 	.short	(.L_25 - .L_24)
.L_24:
        /*006c*/ 	.word	0x00000000
        /*0070*/ 	.short	0x0000
        /*0072*/ 	.short	0x0000
        /*0074*/ 	.byte	0x00, 0xf4, 0x21, 0x00


	//----- nvinfo : EIATTR_SPARSE_MMA_MASK
	.align		4
.L_25:
        /*0078*/ 	.byte	0x03, 0x50
        /*007a*/ 	.short	0x0000


	//----- nvinfo : EIATTR_MAXREG_COUNT
	.align		4
        /*007c*/ 	.byte	0x03, 0x1b
        /*007e*/ 	.short	0x00ff


	//----- nvinfo : EIATTR_EXIT_INSTR_OFFSETS
	.align		4
        /*0080*/ 	.byte	0x04, 0x1c
        /*0082*/ 	.short	(.L_27 - .L_26)


	//   ....[0]....
.L_26:
        /*0084*/ 	.word	0x00000410


	//   ....[1]....
        /*0088*/ 	.word	0x00000430


	//----- nvinfo : EIATTR_REQNTID
	.align		4
.L_27:
        /*008c*/ 	.byte	0x04, 0x10
        /*008e*/ 	.short	(.L_29 - .L_28)
.L_28:
        /*0090*/ 	.word	0x00000080
        /*0094*/ 	.word	0x00000001
        /*0098*/ 	.word	0x00000001


	//----- nvinfo : EIATTR_CBANK_PARAM_SIZE
	.align		4
.L_29:
        /*009c*/ 	.byte	0x03, 0x19
        /*009e*/ 	.short	0x0034


	//----- nvinfo : EIATTR_PARAM_CBANK
	.align		4
        /*00a0*/ 	.byte	0x04, 0x0a
        /*00a2*/ 	.short	(.L_31 - .L_30)
	.align		4
.L_30:
        /*00a4*/ 	.word	index@(.nv.constant0.triton_poi_fused__native_batch_norm_legit_no_training_relu_18)
        /*00a8*/ 	.short	0x0210
        /*00aa*/ 	.short	0x0034


	//----- nvinfo : EIATTR_SW_WAR
	.align		4
.L_31:
        /*00ac*/ 	.byte	0x04, 0x36
        /*00ae*/ 	.short	(.L_33 - .L_32)
.L_32:
        /*00b0*/ 	.word	0x00000008
.L_33:


//--------------------- .nv.callgraph             --------------------------
	.section	.nv.callgraph,"",@"SHT_CUDA_CALLGRAPH"
	.align	4
	.sectionentsize	8
	.align		4
        /*0000*/ 	.word	0x00000000
	.align		4
        /*0004*/ 	.word	0xffffffff
	.align		4
        /*0008*/ 	.word	0x00000000
	.align		4
        /*000c*/ 	.word	0xfffffffe
	.align		4
        /*0010*/ 	.word	0x00000000
	.align		4
        /*0014*/ 	.word	0xfffffffd
	.align		4
        /*0018*/ 	.word	0x00000000
	.align		4
        /*001c*/ 	.word	0xfffffffc


//--------------------- .nv.constant4             --------------------------
	.section	.nv.constant4,"a",@progbits
	.align	8
	.align		8
.nv.constant4:
        /*0000*/ 	.dword	_$_str
	.align		8
        /*0008*/ 	.dword	_$_str_$_2


//--------------------- .text.triton_poi_fused__native_batch_norm_legit_no_training_relu_18 --------------------------
	.section	.text.triton_poi_fused__native_batch_norm_legit_no_training_relu_18,"ax",@progbits
	.align	128
        .global         triton_poi_fused__native_batch_norm_legit_no_training_relu_18
        .type           triton_poi_fused__native_batch_norm_legit_no_training_relu_18,@function
        .size           triton_poi_fused__native_batch_norm_legit_no_training_relu_18,(.L_x_1 - triton_poi_fused__native_batch_norm_legit_no_training_relu_18)
        .other          triton_poi_fused__native_batch_norm_legit_no_training_relu_18,@"STO_CUDA_ENTRY STV_DEFAULT"
triton_poi_fused__native_batch_norm_legit_no_training_relu_18:
.text.triton_poi_fused__native_batch_norm_legit_no_training_relu_18:
[----:B------:R-:W0:Y:S01]  /*0000*/  LDC R1, c[0x0][0x28] ;  /* 0x00000a00ff017b82 */ /* 0x000e220000000800 */
[----:B------:R-:W1:Y:S07]  /*0010*/  S2R R0, SR_TID.X ;  /* 0x0000000000007919 */ /* 0x000e6e0000002100 */
[----:B------:R-:W2:Y:S01]  /*0020*/  LDC.64 R8, c[0x0][0x220] ;  /* 0x00008800ff087b82 */ /* 0x000ea20000000a00 */
[----:B------:R-:W-:Y:S01]  /*0030*/  ULDC.64 UR4, c[0x0][0x208] ;  /* 0x0000820000047ab9 */ /* 0x000fe20000000a00 */
[----:B------:R-:W3:Y:S06]  /*0040*/  S2R R3, SR_CTAID.X ;  /* 0x0000000000037919 */ /* 0x000eec0000002500 */
[----:B------:R-:W4:Y:S08]  /*0050*/  LDC.64 R12, c[0x0][0x210] ;  /* 0x00008400ff0c7b82 */ /* 0x000f300000000a00 */
[----:B------:R-:W5:Y:S08]  /*0060*/  LDC.64 R14, c[0x0][0x218] ;  /* 0x00008600ff0e7b82 */ /* 0x000f700000000a00 */
[----:B------:R-:W5:Y:S01]  /*0070*/  LDC.64 R16, c[0x0][0x228] ;  /* 0x00008a00ff107b82 */ /* 0x000f620000000a00 */
[----:B-1----:R-:W-:-:S07]  /*0080*/  SHF.L.U32 R0, R0, 0x1, RZ ;  /* 0x0000000100007819 */ /* 0x002fce00000006ff */
[----:B------:R-:W1:Y:S01]  /*0090*/  LDC.64 R18, c[0x0][0x230] ;  /* 0x00008c00ff127b82 */ /* 0x000e620000000a00 */
[----:B------:R-:W-:-:S04]  /*00a0*/  LOP3.LUT R0, R0, 0xfe, RZ, 0xc0, !PT ;  /* 0x000000fe00007812 */ /* 0x000fc800078ec0ff */
[----:B---3--:R-:W-:-:S04]  /*00b0*/  LEA R0, R3, R0, 0x8 ;  /* 0x0000000003007211 */ /* 0x008fc800078e40ff */
[C---:B------:R-:W-:Y:S01]  /*00c0*/  ISETP.GE.AND P0, PT, R0.reuse, 0x2c00, PT ;  /* 0x00002c000000780c */ /* 0x040fe20003f06270 */
[----:B------:R-:W-:-:S05]  /*00d0*/  IMAD.HI R2, R0, 0x2e8ba2e9, RZ ;  /* 0x2e8ba2e900027827 */ /* 0x000fca00078e02ff */
[----:B------:R-:W-:-:S04]  /*00e0*/  SHF.R.U32.HI R3, RZ, 0x1f, R2 ;  /* 0x0000001fff037819 */ /* 0x000fc80000011602 */
[----:B------:R-:W-:-:S05]  /*00f0*/  LEA.HI.SX32 R3, R2, R3, 0x1d ;  /* 0x0000000302037211 */ /* 0x000fca00078feaff */
[----:B------:R-:W-:Y:S01]  /*0100*/  IMAD R11, R3, -0x2c, R0 ;  /* 0xffffffd4030b7824 */ /* 0x000fe200078e0200 */
[----:B------:R-:W-:-:S03]  /*0110*/  CS2R R2, SRZ ;  /* 0x0000000000027805 */ /* 0x000fc6000001ff00 */
[----:B--2---:R-:W-:-:S05]  /*0120*/  IMAD.WIDE R8, R11, 0x4, R8 ;  /* 0x000000040b087825 */ /* 0x004fca00078e0208 */
[----:B------:R2:W3:Y:S01]  /*0130*/  @!P0 LDG.E.EL.64 R2, desc[UR4][R8.64] ;  /* 0x0000000408028981 */ /* 0x0004e2000c2e1b00 */
[----:B------:R-:W-:Y:S02]  /*0140*/  CS2R R4, SRZ ;  /* 0x0000000000047805 */ /* 0x000fe4000001ff00 */
[----:B------:R-:W-:Y:S01]  /*0150*/  CS2R R6, SRZ ;  /* 0x0000000000067805 */ /* 0x000fe2000001ff00 */
[----:B----4-:R-:W-:-:S04]  /*0160*/  IMAD.WIDE R12, R0, 0x4, R12 ;  /* 0x00000004000c7825 */ /* 0x010fc800078e020c */
[C---:B-----5:R-:W-:Y:S01]  /*0170*/  IMAD.WIDE R14, R11.reuse, 0x4, R14 ;  /* 0x000000040b0e7825 */ /* 0x060fe200078e020e */
[----:B------:R-:W4:Y:S01]  /*0180*/  @!P0 LDG.E.64 R4, desc[UR4][R12.64] ;  /* 0x000000040c048981 */ /* 0x000f22000c1e1b00 */
[----:B--2---:R-:W-:Y:S02]  /*0190*/  CS2R R8, SRZ ;  /* 0x0000000000087805 */ /* 0x004fe4000001ff00 */
[C---:B0-----:R-:W-:Y:S01]  /*01a0*/  IMAD.WIDE R16, R11.reuse, 0x4, R16 ;  /* 0x000000040b107825 */ /* 0x041fe200078e0210 */
[----:B------:R0:W4:Y:S03]  /*01b0*/  @!P0 LDG.E.EL.64 R6, desc[UR4][R14.64] ;  /* 0x000000040e068981 */ /* 0x000126000c2e1b00 */
[----:B-1----:R-:W-:Y:S01]  /*01c0*/  IMAD.WIDE R18, R11, 0x4, R18 ;  /* 0x000000040b127825 */ /* 0x002fe200078e0212 */
[----:B------:R-:W-:-:S04]  /*01d0*/  CS2R R10, SRZ ;  /* 0x00000000000a7805 */ /* 0x000fc8000001ff00 */
[----:B------:R-:W2:Y:S04]  /*01e0*/  @!P0 LDG.E.EL.64 R8, desc[UR4][R18.64] ;  /* 0x0000000412088981 */ /* 0x000ea8000c2e1b00 */
[----:B------:R-:W2:Y:S01]  /*01f0*/  @!P0 LDG.E.EL.64 R10, desc[UR4][R16.64] ;  /* 0x00000004100a8981 */ /* 0x000ea2000c2e1b00 */
[----:B0-----:R-:W-:Y:S01]  /*0200*/  HFMA2.MMA R14, -RZ, RZ, 1.625, 0 ;  /* 0x3e800000ff0e7435 */ /* 0x001fe200000001ff */
[----:B---3--:R-:W-:Y:S01]  /*0210*/  FADD R2, R2, 0.0010000000474974513054 ;  /* 0x3a83126f02027421 */ /* 0x008fe20000000000 */
[----:B------:R-:W-:-:S03]  /*0220*/  FADD R3, R3, 0.0010000000474974513054 ;  /* 0x3a83126f03037421 */ /* 0x000fc60000000000 */
[----:B------:R-:W0:Y:S08]  /*0230*/  MUFU.SQRT R12, R2 ;  /* 0x00000002000c7308 */ /* 0x000e300000002000 */
[----:B------:R1:W3:Y:S01]  /*0240*/  MUFU.SQRT R13, R3 ;  /* 0x00000003000d7308 */ /* 0x0002e20000002000 */
[C---:B0-----:R-:W-:Y:S02]  /*0250*/  FSETP.GT.AND P1, PT, R12.reuse, 8.50705917302346158658e+37, PT ;  /* 0x7e8000000c00780b */ /* 0x041fe40003f24000 */
[----:B------:R-:W-:Y:S01]  /*0260*/  FSETP.GEU.AND P3, PT, R12, 1.175494350822287508e-38, PT ;  /* 0x008000000c00780b */ /* 0x000fe20003f6e000 */
[----:B-1----:R-:W0:Y:S01]  /*0270*/  LDC.64 R2, c[0x0][0x238] ;  /* 0x00008e00ff027b82 */ /* 0x002e220000000a00 */
[----:B---3--:R-:W-:-:S02]  /*0280*/  FSETP.GT.AND P2, PT, R13, 8.50705917302346158658e+37, PT ;  /* 0x7e8000000d00780b */ /* 0x008fc40003f44000 */
[----:B------:R-:W-:-:S07]  /*0290*/  FSETP.GEU.AND P4, PT, R13, 1.175494350822287508e-38, PT ;  /* 0x008000000d00780b */ /* 0x000fce0003f8e000 */
[----:B------:R-:W-:-:S04]  /*02a0*/  @P1 FMUL R12, R12, 0.25 ;  /* 0x3e8000000c0c1820 */ /* 0x000fc80000400000 */
[----:B------:R-:W-:Y:S01]  /*02b0*/  @!P3 FMUL R12, R12, 16777216 ;  /* 0x4b8000000c0cb820 */ /* 0x000fe20000400000 */
[----:B------:R-:W-:-:S04]  /*02c0*/  @P2 FMUL R13, R13, 0.25 ;  /* 0x3e8000000d0d2820 */ /* 0x000fc80000400000 */
[----:B------:R-:W-:Y:S01]  /*02d0*/  @!P4 FMUL R13, R13, 16777216 ;  /* 0x4b8000000d0dc820 */ /* 0x000fe20000400000 */
[----:B------:R-:W1:Y:S01]  /*02e0*/  MUFU.RCP R12, R12 ;  /* 0x0000000c000c7308 */ /* 0x000e620000001000 */
[----:B------:R-:W-:-:S07]  /*02f0*/  FSEL R15, R14, 1, P1 ;  /* 0x3f8000000e0f7808 */ /* 0x000fce0000800000 */
[----:B------:R-:W3:Y:S01]  /*0300*/  MUFU.RCP R13, R13 ;  /* 0x0000000d000d7308 */ /* 0x000ee20000001000 */
[----:B------:R-:W-:Y:S01]  /*0310*/  FSEL R14, R14, 1, P2 ;  /* 0x3f8000000e0e7808 */ /* 0x000fe20001000000 */
[----:B------:R-:W-:-:S04]  /*0320*/  @!P3 FMUL R15, R15, 16777216 ;  /* 0x4b8000000f0fb820 */ /* 0x000fc80000400000 */
[----:B------:R-:W-:Y:S01]  /*0330*/  @!P4 FMUL R14, R14, 16777216 ;  /* 0x4b8000000e0ec820 */ /* 0x000fe20000400000 */
[----:B----4-:R-:W-:Y:S01]  /*0340*/  FADD R5, -R7, R5 ;  /* 0x0000000507057221 */ /* 0x010fe20000000100 */
[----:B------:R-:W-:Y:S01]  /*0350*/  FADD R4, -R6, R4 ;  /* 0x0000000406047221 */ /* 0x000fe20000000100 */
[----:B-1----:R-:W-:Y:S01]  /*0360*/  FMUL R15, R12, R15 ;  /* 0x0000000f0c0f7220 */ /* 0x002fe20000400000 */
[----:B---3--:R-:W-:-:S03]  /*0370*/  FMUL R14, R13, R14 ;  /* 0x0000000e0d0e7220 */ /* 0x008fc60000400000 */
[----:B------:R-:W-:Y:S01]  /*0380*/  FMUL R15, R4, R15 ;  /* 0x0000000f040f7220 */ /* 0x000fe20000400000 */
[----:B------:R-:W-:-:S03]  /*0390*/  FMUL R14, R5, R14 ;  /* 0x0000000e050e7220 */ /* 0x000fc60000400000 */
[----:B--2---:R-:W-:Y:S01]  /*03a0*/  FFMA R8, R15, R10, R8 ;  /* 0x0000000a0f087223 */ /* 0x004fe20000000008 */
[----:B------:R-:W-:-:S04]  /*03b0*/  FFMA R9, R14, R11, R9 ;  /* 0x0000000b0e097223 */ /* 0x000fc80000000009 */
[----:B------:R-:W-:Y:S02]  /*03c0*/  FSETP.GEU.AND P1, PT, R8, RZ, PT ;  /* 0x000000ff0800720b */ /* 0x000fe40003f2e000 */
[C---:B------:R-:W-:Y:S01]  /*03d0*/  FSETP.GEU.AND P2, PT, R9.reuse, RZ, PT ;  /* 0x000000ff0900720b */ /* 0x040fe20003f4e000 */
[----:B0-----:R-:W-:Y:S01]  /*03e0*/  IMAD.WIDE R2, R0, 0x4, R2 ;  /* 0x0000000400027825 */ /* 0x001fe200078e0202 */
[----:B------:R-:W-:Y:S02]  /*03f0*/  FSEL R8, R8, RZ, P1 ;  /* 0x000000ff08087208 */ /* 0x000fe40000800000 */
[----:B------:R-:W-:Y:S01]  /*0400*/  FSEL R9, R9, RZ, P2 ;  /* 0x000000ff09097208 */ /* 0x000fe20001000000 */
[----:B------:R-:W-:Y:S08]  /*0410*/  @P0 EXIT ;  /* 0x000000000000094d */ /* 0x000ff00003800000 */
[----:B------:R-:W-:Y:S01]  /*0420*/  STG.E.64 desc[UR4][R2.64], R8 ;  /* 0x0000000802007986 */ /* 0x000fe2000c101b04 */
[----:B------:R-:W-:Y:S05]  /*0430*/  EXIT ;  /* 0x000000000000794d */ /* 0x000fea0003800000 */
.L_x_0:
[----:B------:R-:W-:-:S00]  /*0440*/  BRA `(.L_x_0) ;  /* 0xfffffffc00fc7947 */ /* 0x000fc0000383ffff */
[----:B------:R-:W-:-:S00]  /*0450*/  NOP ;  /* 0x0000000000007918 */ /* 0x000fc00000000000 */
        /* <DEDUP_REMOVED lines=10> */
.L_x_1:


//--------------------- .nv.global.init           --------------------------
	.section	.nv.global.init,"aw",@progbits
.nv.global.init:
	.type		_$_str,@object
	.size		_$_str,(_$_str_$_2 - _$_str)
_$_str:
        /*0000*/ 	.byte	0x5f, 0x5f, 0x43, 0x55, 0x44, 0x41, 0x5f, 0x46, 0x54, 0x5a, 0x00
	.type		_$_str_$_2,@object
	.size		_$_str_$_2,(.L_1 - _$_str_$_2)
_$_str_$_2:
        /*000b*/ 	.byte	0x5f, 0x5f, 0x43, 0x55, 0x44, 0x41, 0x5f, 0x50, 0x52, 0x45, 0x43, 0x5f, 0x53, 0x51, 0x52, 0x54
        /*001b*/ 	.byte	0x00
.L_1:


//--------------------- .nv.constant0.triton_poi_fused__native_batch_norm_legit_no_training_relu_18 --------------------------
	.section	.nv.constant0.triton_poi_fused__native_batch_norm_legit_no_training_relu_18,"a",@progbits
	.sectionflags	@""
	.align	4
.nv.constant0.triton_poi_fused__native_batch_norm_legit_no_training_relu_18:
	.zero		580
